//
// Generated by NVIDIA NVVM Compiler
//
// Compiler Build ID: CL-36424714
// Cuda compilation tools, release 13.0, V13.0.88
// Based on NVVM 20.0.0
//

.version 9.0
.target sm_100
.address_size 64

	// .globl	_Z20onesComplementKernelPiS_ii

.visible .entry _Z20onesComplementKernelPiS_ii(
	.param .u64 .ptr .align 1 _Z20onesComplementKernelPiS_ii_param_0,
	.param .u64 .ptr .align 1 _Z20onesComplementKernelPiS_ii_param_1,
	.param .u32 _Z20onesComplementKernelPiS_ii_param_2,
	.param .u32 _Z20onesComplementKernelPiS_ii_param_3
)
{
	.local .align 16 .b8 	__local_depot0[128];
	.reg .b64 	%SP;
	.reg .b64 	%SPL;
	.reg .pred 	%p<22>;
	.reg .b32 	%r<199>;
	.reg .b64 	%rd<29>;

	mov.u64 	%SPL, __local_depot0;
	ld.param.u64 	%rd10, [_Z20onesComplementKernelPiS_ii_param_0];
	ld.param.u64 	%rd11, [_Z20onesComplementKernelPiS_ii_param_1];
	ld.param.u32 	%r47, [_Z20onesComplementKernelPiS_ii_param_2];
	ld.param.u32 	%r48, [_Z20onesComplementKernelPiS_ii_param_3];
	cvta.to.global.u64 	%rd1, %rd11;
	cvta.to.global.u64 	%rd2, %rd10;
	add.u64 	%rd3, %SPL, 0;
	mov.u32 	%r49, %ctaid.y;
	mov.u32 	%r50, %ntid.y;
	mov.u32 	%r51, %tid.y;
	mad.lo.s32 	%r1, %r49, %r50, %r51;
	mov.u32 	%r52, %ctaid.x;
	mov.u32 	%r53, %ntid.x;
	mov.u32 	%r54, %tid.x;
	mad.lo.s32 	%r2, %r52, %r53, %r54;
	setp.ge.s32 	%p1, %r1, %r47;
	setp.ge.s32 	%p2, %r2, %r48;
	or.pred  	%p3, %p1, %p2;
	@%p3 bra 	$L__BB0_20;
	mad.lo.s32 	%r3, %r48, %r1, %r2;
	setp.ne.s32 	%p4, %r1, 0;
	setp.ne.s32 	%p5, %r2, 0;
	and.pred  	%p6, %p4, %p5;
	add.s32 	%r55, %r47, -1;
	setp.ne.s32 	%p7, %r1, %r55;
	and.pred  	%p8, %p6, %p7;
	add.s32 	%r56, %r48, -1;
	setp.ne.s32 	%p9, %r2, %r56;
	and.pred  	%p10, %p8, %p9;
	@%p10 bra 	$L__BB0_3;
	mul.wide.s32 	%rd24, %r3, 4;
	add.s64 	%rd25, %rd2, %rd24;
	ld.global.u32 	%r176, [%rd25];
	add.s64 	%rd26, %rd1, %rd24;
	st.global.u32 	[%rd26], %r176;
	bra.uni 	$L__BB0_20;
$L__BB0_3:
	mul.wide.s32 	%rd13, %r3, 4;
	add.s64 	%rd14, %rd2, %rd13;
	ld.global.u32 	%r179, [%rd14];
	setp.lt.s32 	%p11, %r179, 1;
	mov.b32 	%r177, 0;
	@%p11 bra 	$L__BB0_6;
	mov.b32 	%r178, 0;
$L__BB0_5:
	and.b32  	%r59, %r179, 1;
	add.s32 	%r177, %r178, 1;
	mul.wide.u32 	%rd15, %r178, 4;
	add.s64 	%rd16, %rd3, %rd15;
	st.local.u32 	[%rd16], %r59;
	shr.u32 	%r12, %r179, 1;
	setp.lt.u32 	%p12, %r179, 2;
	mov.u32 	%r178, %r177;
	mov.u32 	%r179, %r12;
	@%p12 bra 	$L__BB0_6;
	bra.uni 	$L__BB0_5;
$L__BB0_6:
	setp.eq.s32 	%p13, %r177, 0;
	mov.b32 	%r198, 0;
	@%p13 bra 	$L__BB0_19;
	and.b32  	%r6, %r177, 15;
	setp.lt.u32 	%p14, %r177, 16;
	mov.b32 	%r185, 1;
	mov.b32 	%r184, 0;
	mov.u32 	%r198, %r184;
	@%p14 bra 	$L__BB0_10;
	and.b32  	%r184, %r177, -16;
	neg.s32 	%r180, %r184;
	add.s64 	%rd27, %rd3, 32;
	mov.b32 	%r198, 0;
	mov.b32 	%r185, 1;
$L__BB0_9:
	.pragma "nounroll";
	ld.local.v4.u32 	{%r66, %r67, %r68, %r69}, [%rd27+-32];
	xor.b32  	%r70, %r66, 1;
	mad.lo.s32 	%r71, %r70, %r185, %r198;
	xor.b32  	%r72, %r67, 1;
	mul.lo.s32 	%r73, %r185, %r72;
	mad.lo.s32 	%r74, %r73, 10, %r71;
	xor.b32  	%r75, %r68, 1;
	mul.lo.s32 	%r76, %r185, %r75;
	mad.lo.s32 	%r77, %r76, 100, %r74;
	xor.b32  	%r78, %r69, 1;
	mul.lo.s32 	%r79, %r185, %r78;
	mad.lo.s32 	%r80, %r79, 1000, %r77;
	ld.local.v4.u32 	{%r81, %r82, %r83, %r84}, [%rd27+-16];
	xor.b32  	%r85, %r81, 1;
	mul.lo.s32 	%r86, %r185, %r85;
	mad.lo.s32 	%r87, %r86, 10000, %r80;
	xor.b32  	%r88, %r82, 1;
	mul.lo.s32 	%r89, %r185, %r88;
	mad.lo.s32 	%r90, %r89, 100000, %r87;
	xor.b32  	%r91, %r83, 1;
	mul.lo.s32 	%r92, %r185, %r91;
	mad.lo.s32 	%r93, %r92, 1000000, %r90;
	xor.b32  	%r94, %r84, 1;
	mul.lo.s32 	%r95, %r185, %r94;
	mad.lo.s32 	%r96, %r95, 10000000, %r93;
	ld.local.v4.u32 	{%r97, %r98, %r99, %r100}, [%rd27];
	xor.b32  	%r101, %r97, 1;
	mul.lo.s32 	%r102, %r185, %r101;
	mad.lo.s32 	%r103, %r102, 100000000, %r96;
	xor.b32  	%r104, %r98, 1;
	mul.lo.s32 	%r105, %r185, %r104;
	mad.lo.s32 	%r106, %r105, 1000000000, %r103;
	xor.b32  	%r107, %r99, 1;
	mul.lo.s32 	%r108, %r185, %r107;
	mad.lo.s32 	%r109, %r108, 1410065408, %r106;
	xor.b32  	%r110, %r100, 1;
	mul.lo.s32 	%r111, %r185, %r110;
	mad.lo.s32 	%r112, %r111, 1215752192, %r109;
	ld.local.v4.u32 	{%r113, %r114, %r115, %r116}, [%rd27+16];
	xor.b32  	%r117, %r113, 1;
	mul.lo.s32 	%r118, %r185, %r117;
	mad.lo.s32 	%r119, %r118, -727379968, %r112;
	xor.b32  	%r120, %r114, 1;
	mul.lo.s32 	%r121, %r185, %r120;
	mad.lo.s32 	%r122, %r121, 1316134912, %r119;
	xor.b32  	%r123, %r115, 1;
	mul.lo.s32 	%r124, %r185, %r123;
	mad.lo.s32 	%r125, %r124, 276447232, %r122;
	xor.b32  	%r126, %r116, 1;
	mul.lo.s32 	%r127, %r185, %r126;
	mad.lo.s32 	%r198, %r127, -1530494976, %r125;
	mul.lo.s32 	%r185, %r185, 1874919424;
	add.s32 	%r180, %r180, 16;
	add.s64 	%rd27, %rd27, 64;
	setp.ne.s32 	%p15, %r180, 0;
	@%p15 bra 	$L__BB0_9;
$L__BB0_10:
	setp.eq.s32 	%p16, %r6, 0;
	@%p16 bra 	$L__BB0_19;
	and.b32  	%r23, %r177, 7;
	setp.lt.u32 	%p17, %r6, 8;
	@%p17 bra 	$L__BB0_13;
	mul.wide.u32 	%rd17, %r184, 4;
	add.s64 	%rd18, %rd3, %rd17;
	ld.local.u32 	%r129, [%rd18];
	xor.b32  	%r130, %r129, 1;
	mad.lo.s32 	%r131, %r130, %r185, %r198;
	ld.local.u32 	%r132, [%rd18+4];
	xor.b32  	%r133, %r132, 1;
	mul.lo.s32 	%r134, %r185, %r133;
	mad.lo.s32 	%r135, %r134, 10, %r131;
	ld.local.u32 	%r136, [%rd18+8];
	xor.b32  	%r137, %r136, 1;
	mul.lo.s32 	%r138, %r185, %r137;
	mad.lo.s32 	%r139, %r138, 100, %r135;
	ld.local.u32 	%r140, [%rd18+12];
	xor.b32  	%r141, %r140, 1;
	mul.lo.s32 	%r142, %r185, %r141;
	mad.lo.s32 	%r143, %r142, 1000, %r139;
	ld.local.u32 	%r144, [%rd18+16];
	xor.b32  	%r145, %r144, 1;
	mul.lo.s32 	%r146, %r185, %r145;
	mad.lo.s32 	%r147, %r146, 10000, %r143;
	ld.local.u32 	%r148, [%rd18+20];
	xor.b32  	%r149, %r148, 1;
	mul.lo.s32 	%r150, %r185, %r149;
	mad.lo.s32 	%r151, %r150, 100000, %r147;
	ld.local.u32 	%r152, [%rd18+24];
	xor.b32  	%r153, %r152, 1;
	mul.lo.s32 	%r154, %r185, %r153;
	mad.lo.s32 	%r155, %r154, 1000000, %r151;
	ld.local.u32 	%r156, [%rd18+28];
	xor.b32  	%r157, %r156, 1;
	mul.lo.s32 	%r158, %r185, %r157;
	mad.lo.s32 	%r198, %r158, 10000000, %r155;
	mul.lo.s32 	%r185, %r185, 100000000;
	add.s32 	%r184, %r184, 8;
$L__BB0_13:
	setp.eq.s32 	%p18, %r23, 0;
	@%p18 bra 	$L__BB0_19;
	and.b32  	%r31, %r177, 3;
	setp.lt.u32 	%p19, %r23, 4;
	@%p19 bra 	$L__BB0_16;
	mul.wide.u32 	%rd19, %r184, 4;
	add.s64 	%rd20, %rd3, %rd19;
	ld.local.u32 	%r160, [%rd20];
	xor.b32  	%r161, %r160, 1;
	mad.lo.s32 	%r162, %r161, %r185, %r198;
	ld.local.u32 	%r163, [%rd20+4];
	xor.b32  	%r164, %r163, 1;
	mul.lo.s32 	%r165, %r185, %r164;
	mad.lo.s32 	%r166, %r165, 10, %r162;
	ld.local.u32 	%r167, [%rd20+8];
	xor.b32  	%r168, %r167, 1;
	mul.lo.s32 	%r169, %r185, %r168;
	mad.lo.s32 	%r170, %r169, 100, %r166;
	ld.local.u32 	%r171, [%rd20+12];
	xor.b32  	%r172, %r171, 1;
	mul.lo.s32 	%r173, %r185, %r172;
	mad.lo.s32 	%r198, %r173, 1000, %r170;
	mul.lo.s32 	%r185, %r185, 10000;
	add.s32 	%r184, %r184, 4;
$L__BB0_16:
	setp.eq.s32 	%p20, %r31, 0;
	@%p20 bra 	$L__BB0_19;
	mul.wide.u32 	%rd21, %r184, 4;
	add.s64 	%rd28, %rd3, %rd21;
	neg.s32 	%r195, %r31;
$L__BB0_18:
	.pragma "nounroll";
	ld.local.u32 	%r174, [%rd28];
	xor.b32  	%r175, %r174, 1;
	mad.lo.s32 	%r198, %r175, %r185, %r198;
	mul.lo.s32 	%r185, %r185, 10;
	add.s64 	%rd28, %rd28, 4;
	add.s32 	%r195, %r195, 1;
	setp.ne.s32 	%p21, %r195, 0;
	@%p21 bra 	$L__BB0_18;
$L__BB0_19:
	add.s64 	%rd23, %rd1, %rd13;
	st.global.u32 	[%rd23], %r198;
$L__BB0_20:
	ret;

}


// ===== COMPILED SASS (sm_100) =====

	.target	sm_100

	.elftype	@"ET_EXEC"


//--------------------- .note.nv.tkinfo           --------------------------
	.section	.note.nv.tkinfo,"",@"SHT_NOTE"
	.sectionflags	@"SHF_NOTE_NV_TKINFO"
	.tkinfo
        /*0018*/ 	.word	0x00000002
        /*0030*/ 	.string	""
        /*0030*/ 	.string	"ptxas"
        /*0030*/ 	.string	"Cuda compilation tools, release 13.0, V13.0.88"
        /*0030*/ 	.string	"Build cuda_13.0.r13.0/compiler.36424714_0"
        /*0030*/ 	.string	"-arch sm_100 -m 64 "



//--------------------- .note.nv.cuinfo           --------------------------
	.section	.note.nv.cuinfo,"",@"SHT_NOTE"
	.sectionflags	@"SHF_NOTE_NV_CUINFO"
        /*0018*/ 	.short	0x0002
        /*001a*/ 	.short	0x0064
        /*001c*/ 	.short	0x0082
	.zero		2


//--------------------- .nv.info                  --------------------------
	.section	.nv.info,"",@"SHT_CUDA_INFO"
	.align	4


	//----- nvinfo : EIATTR_REGCOUNT
	.align		4
        /*0000*/ 	.byte	0x04, 0x2f
        /*0002*/ 	.short	(.L_1 - .L_0)
	.align		4
.L_0:
        /*0004*/ 	.word	index@(_Z20onesComplementKernelPiS_ii)
        /*0008*/ 	.word	0x0000001b


	//----- nvinfo : EIATTR_FRAME_SIZE
	.align		4
.L_1:
        /*000c*/ 	.byte	0x04, 0x11
        /*000e*/ 	.short	(.L_3 - .L_2)
	.align		4
.L_2:
        /*0010*/ 	.word	index@(_Z20onesComplementKernelPiS_ii)
        /*0014*/ 	.word	0x00000080


	//----- nvinfo : EIATTR_MIN_STACK_SIZE
	.align		4
.L_3:
        /*0018*/ 	.byte	0x04, 0x12
        /*001a*/ 	.short	(.L_5 - .L_4)
	.align		4
.L_4:
        /*001c*/ 	.word	index@(_Z20onesComplementKernelPiS_ii)
        /*0020*/ 	.word	0x00000080
.L_5:


//--------------------- .nv.compat                --------------------------
	.section	.nv.compat,"",@"SHT_CUDA_COMPAT_INFO"
	.align	4
        /*0000*/ 	.byte	0x02, 0x09, 0x00, 0x00, 0x02, 0x02, 0x01, 0x00, 0x02, 0x05, 0x05, 0x00, 0x03, 0x07, 0x01, 0x01
        /*0010*/ 	.byte	0x02, 0x03, 0x00, 0x00, 0x02, 0x06, 0x01, 0x00, 0x04, 0x0b, 0x08, 0x00, 0x09, 0x00, 0x00, 0x00
        /*0020*/ 	.byte	0x00, 0x00, 0x00, 0x00


//--------------------- .nv.info._Z20onesComplementKernelPiS_ii --------------------------
	.section	.nv.info._Z20onesComplementKernelPiS_ii,"",@"SHT_CUDA_INFO"
	.sectionflags	@""
	.align	4


	//----- nvinfo : EIATTR_CUDA_API_VERSION
	.align		4
        /*0000*/ 	.byte	0x04, 0x37
        /*0002*/ 	.short	(.L_7 - .L_6)
.L_6:
        /*0004*/ 	.word	0x00000082


	//----- nvinfo : EIATTR_KPARAM_INFO
	.align		4
.L_7:
        /*0008*/ 	.byte	0x04, 0x17
        /*000a*/ 	.short	(.L_9 - .L_8)
.L_8:
        /*000c*/ 	.word	0x00000000
        /*0010*/ 	.short	0x0003
        /*0012*/ 	.short	0x0014
        /*0014*/ 	.byte	0x00, 0xf0, 0x11, 0x00


	//----- nvinfo : EIATTR_KPARAM_INFO
	.align		4
.L_9:
        /*0018*/ 	.byte	0x04, 0x17
        /*001a*/ 	.short	(.L_11 - .L_10)
.L_10:
        /*001c*/ 	.word	0x00000000
        /*0020*/ 	.short	0x0002
        /*0022*/ 	.short	0x0010
        /*0024*/ 	.byte	0x00, 0xf0, 0x11, 0x00


	//----- nvinfo : EIATTR_KPARAM_INFO
	.align		4
.L_11:
        /*0028*/ 	.byte	0x04, 0x17
        /*002a*/ 	.short	(.L_13 - .L_12)
.L_12:
        /*002c*/ 	.word	0x00000000
        /*0030*/ 	.short	0x0001
        /*0032*/ 	.short	0x0008
        /*0034*/ 	.byte	0x00, 0xf5, 0x21, 0x00


	//----- nvinfo : EIATTR_KPARAM_INFO
	.align		4
.L_13:
        /*0038*/ 	.byte	0x04, 0x17
        /*003a*/ 	.short	(.L_15 - .L_14)
.L_14:
        /*003c*/ 	.word	0x00000000
        /*0040*/ 	.short	0x0000
        /*0042*/ 	.short	0x0000
        /*0044*/ 	.byte	0x00, 0xf5, 0x21, 0x00


	//----- nvinfo : EIATTR_SPARSE_MMA_MASK
	.align		4
.L_15:
        /*0048*/ 	.byte	0x03, 0x50
        /*004a*/ 	.short	0x0000


	//----- nvinfo : EIATTR_MAXREG_COUNT
	.align		4
        /*004c*/ 	.byte	0x03, 0x1b
        /*004e*/ 	.short	0x00ff


	//----- nvinfo : EIATTR_MERCURY_ISA_VERSION
	.align		4
        /*0050*/ 	.byte	0x03, 0x5f
        /*0052*/ 	.short	0x0101


	//----- nvinfo : EIATTR_VRC_CTA_INIT_COUNT
	.align		4
        /*0054*/ 	.byte	0x02, 0x4a
	.zero		1
	.zero		1


	//----- nvinfo : EIATTR_EXIT_INSTR_OFFSETS
	.align		4
        /*0058*/ 	.byte	0x04, 0x1c
        /*005a*/ 	.short	(.L_17 - .L_16)


	//   ....[0]....
.L_16:
        /*005c*/ 	.word	0x000000d0


	//   ....[1]....
        /*0060*/ 	.word	0x000001d0


	//   ....[2]....
        /*0064*/ 	.word	0x00000c20


	//----- nvinfo : EIATTR_CRS_STACK_SIZE
	.align		4
.L_17:
        /*0068*/ 	.byte	0x04, 0x1e
        /*006a*/ 	.short	(.L_19 - .L_18)
.L_18:
        /*006c*/ 	.word	0x00000000


	//----- nvinfo : EIATTR_CBANK_PARAM_SIZE
	.align		4
.L_19:
        /*0070*/ 	.byte	0x03, 0x19
        /*0072*/ 	.short	0x0018


	//----- nvinfo : EIATTR_PARAM_CBANK
	.align		4
        /*0074*/ 	.byte	0x04, 0x0a
        /*0076*/ 	.short	(.L_21 - .L_20)
	.align		4
.L_20:
        /*0078*/ 	.word	index@(.nv.constant0._Z20onesComplementKernelPiS_ii)
        /*007c*/ 	.short	0x0380
        /*007e*/ 	.short	0x0018


	//----- nvinfo : EIATTR_SW_WAR
	.align		4
.L_21:
        /*0080*/ 	.byte	0x04, 0x36
        /*0082*/ 	.short	(.L_23 - .L_22)
.L_22:
        /*0084*/ 	.word	0x00000008
.L_23:


//--------------------- .nv.callgraph             --------------------------
	.section	.nv.callgraph,"",@"SHT_CUDA_CALLGRAPH"
	.align	4
	.sectionentsize	8
	.align		4
        /*0000*/ 	.word	0x00000000
	.align		4
        /*0004*/ 	.word	0xffffffff
	.align		4
        /*0008*/ 	.word	0x00000000
	.align		4
        /*000c*/ 	.word	0xfffffffe
	.align		4
        /*0010*/ 	.word	0x00000000
	.align		4
        /*0014*/ 	.word	0xfffffffd
	.align		4
        /*0018*/ 	.word	0x00000000
	.align		4
        /*001c*/ 	.word	0xfffffffc


//--------------------- .text._Z20onesComplementKernelPiS_ii --------------------------
	.section	.text._Z20onesComplementKernelPiS_ii,"ax",@progbits
	.align	128
        .global         _Z20onesComplementKernelPiS_ii
        .type           _Z20onesComplementKernelPiS_ii,@function
        .size           _Z20onesComplementKernelPiS_ii,(.L_x_15 - _Z20onesComplementKernelPiS_ii)
        .other          _Z20onesComplementKernelPiS_ii,@"STO_CUDA_ENTRY STV_DEFAULT"
_Z20onesComplementKernelPiS_ii:
.text._Z20onesComplementKernelPiS_ii:
[----:B------:R-:W0:Y:S01]  /*0000*/  LDC R1, c[0x0][0x37c] ;  /* 0x0000df00ff017b82 */ /* 0x000e220000000800 */
[----:B------:R-:W1:Y:S07]  /*0010*/  S2R R0, SR_TID.X ;  /* 0x0000000000007919 */ /* 0x000e6e0000002100 */
[----:B------:R-:W2:Y:S01]  /*0020*/  LDC R2, c[0x0][0x364] ;  /* 0x0000d900ff027b82 */ /* 0x000ea20000000800 */
[----:B------:R-:W3:Y:S01]  /*0030*/  LDCU.64 UR4, c[0x0][0x390] ;  /* 0x00007200ff0477ac */ /* 0x000ee20008000a00 */
[----:B0-----:R-:W-:Y:S01]  /*0040*/  IADD3 R1, PT, PT, R1, -0x80, RZ ;  /* 0xffffff8001017810 */ /* 0x001fe20007ffe0ff */
[----:B------:R-:W2:Y:S05]  /*0050*/  S2R R5, SR_TID.Y ;  /* 0x0000000000057919 */ /* 0x000eaa0000002200 */
[----:B------:R-:W1:Y:S08]  /*0060*/  S2UR UR7, SR_CTAID.X ;  /* 0x00000000000779c3 */ /* 0x000e700000002500 */
[----:B------:R-:W1:Y:S08]  /*0070*/  LDC R3, c[0x0][0x360] ;  /* 0x0000d800ff037b82 */ /* 0x000e700000000800 */
[----:B------:R-:W2:Y:S01]  /*0080*/  S2UR UR6, SR_CTAID.Y ;  /* 0x00000000000679c3 */ /* 0x000ea20000002600 */
[----:B-1----:R-:W-:-:S05]  /*0090*/  IMAD R3, R3, UR7, R0 ;  /* 0x0000000703037c24 */ /* 0x002fca000f8e0200 */
[----:B---3--:R-:W-:Y:S01]  /*00a0*/  ISETP.GE.AND P0, PT, R3, UR5, PT ;  /* 0x0000000503007c0c */ /* 0x008fe2000bf06270 */
[----:B--2---:R-:W-:-:S05]  /*00b0*/  IMAD R2, R2, UR6, R5 ;  /* 0x0000000602027c24 */ /* 0x004fca000f8e0205 */
[----:B------:R-:W-:-:S13]  /*00c0*/  ISETP.GE.OR P0, PT, R2, UR4, P0 ;  /* 0x0000000402007c0c */ /* 0x000fda0008706670 */
[----:B------:R-:W-:Y:S05]  /*00d0*/  @P0 EXIT ;  /* 0x000000000000094d */ /* 0x000fea0003800000 */
[----:B------:R-:W-:Y:S01]  /*00e0*/  ISETP.NE.AND P0, PT, R3, RZ, PT ;  /* 0x000000ff0300720c */ /* 0x000fe20003f05270 */
[----:B------:R-:W-:Y:S02]  /*00f0*/  UIADD3 UR6, UPT, UPT, UR5, -0x1, URZ ;  /* 0xffffffff05067890 */ /* 0x000fe4000fffe0ff */
[----:B------:R-:W-:Y:S01]  /*0100*/  UIADD3 UR4, UPT, UPT, UR4, -0x1, URZ ;  /* 0xffffffff04047890 */ /* 0x000fe2000fffe0ff */
[----:B------:R-:W-:-:S03]  /*0110*/  ISETP.NE.AND P0, PT, R2, RZ, P0 ;  /* 0x000000ff0200720c */ /* 0x000fc60000705270 */
[----:B------:R-:W-:Y:S02]  /*0120*/  ISETP.NE.AND P1, PT, R3, UR6, PT ;  /* 0x0000000603007c0c */ /* 0x000fe4000bf25270 */
[C---:B------:R-:W-:Y:S01]  /*0130*/  ISETP.NE.AND P0, PT, R2.reuse, UR4, P0 ;  /* 0x0000000402007c0c */ /* 0x040fe20008705270 */
[----:B------:R-:W-:-:S04]  /*0140*/  IMAD R2, R2, UR5, R3 ;  /* 0x0000000502027c24 */ /* 0x000fc8000f8e0203 */
[----:B------:R-:W0:Y:S08]  /*0150*/  LDCU.64 UR4, c[0x0][0x358] ;  /* 0x00006b00ff0477ac */ /* 0x000e300008000a00 */
[----:B------:R-:W-:Y:S05]  /*0160*/  @P0 BRA P1, `(.L_x_0) ;  /* 0x00000000001c0947 */ /* 0x000fea0000800000 */
[----:B------:R-:W1:Y:S08]  /*0170*/  LDC.64 R4, c[0x0][0x380] ;  /* 0x0000e000ff047b82 */ /* 0x000e700000000a00 */
[----:B------:R-:W2:Y:S01]  /*0180*/  LDC.64 R6, c[0x0][0x388] ;  /* 0x0000e200ff067b82 */ /* 0x000ea20000000a00 */
[----:B-1----:R-:W-:-:S06]  /*0190*/  IMAD.WIDE R4, R2, 0x4, R4 ;  /* 0x0000000402047825 */ /* 0x002fcc00078e0204 */
[----:B0-----:R-:W3:Y:S01]  /*01a0*/  LDG.E R5, desc[UR4][R4.64] ;  /* 0x0000000404057981 */ /* 0x001ee2000c1e1900 */
[----:B--2---:R-:W-:-:S05]  /*01b0*/  IMAD.WIDE R2, R2, 0x4, R6 ;  /* 0x0000000402027825 */ /* 0x004fca00078e0206 */
[----:B---3--:R-:W-:Y:S01]  /*01c0*/  STG.E desc[UR4][R2.64], R5 ;  /* 0x0000000502007986 */ /* 0x008fe2000c101904 */
[----:B------:R-:W-:Y:S05]  /*01d0*/  EXIT ;  /* 0x000000000000794d */ /* 0x000fea0003800000 */
.L_x_0:
[----:B------:R-:W1:Y:S02]  /*01e0*/  LDC.64 R4, c[0x0][0x380] ;  /* 0x0000e000ff047b82 */ /* 0x000e640000000a00 */
[----:B-1----:R-:W-:-:S06]  /*01f0*/  IMAD.WIDE R4, R2, 0x4, R4 ;  /* 0x0000000402047825 */ /* 0x002fcc00078e0204 */
[----:B0-----:R-:W2:Y:S01]  /*0200*/  LDG.E R4, desc[UR4][R4.64] ;  /* 0x0000000404047981 */ /* 0x001ea2000c1e1900 */
[----:B------:R-:W-:Y:S01]  /*0210*/  BSSY.RECONVERGENT B0, `(.L_x_1) ;  /* 0x000000e000007945 */ /* 0x000fe20003800200 */
[----:B------:R-:W-:Y:S01]  /*0220*/  HFMA2 R0, -RZ, RZ, 0, 0 ;  /* 0x00000000ff007431 */ /* 0x000fe200000001ff */
[----:B--2---:R-:W-:-:S13]  /*0230*/  ISETP.GE.AND P0, PT, R4, 0x1, PT ;  /* 0x000000010400780c */ /* 0x004fda0003f06270 */
[----:B------:R-:W-:Y:S05]  /*0240*/  @!P0 BRA `(.L_x_2) ;  /* 0x0000000000288947 */ /* 0x000fea0003800000 */
[----:B------:R-:W-:Y:S01]  /*0250*/  BSSY.RECONVERGENT B1, `(.L_x_2) ;  /* 0x0000009000017945 */ /* 0x000fe20003800200 */
[----:B------:R-:W-:-:S07]  /*0260*/  MOV R0, RZ ;  /* 0x000000ff00007202 */ /* 0x000fce0000000f00 */
.L_x_3:
[C---:B------:R-:W-:Y:S01]  /*0270*/  LEA R6, R0.reuse, R1, 0x2 ;  /* 0x0000000100067211 */ /* 0x040fe200078e10ff */
[----:B------:R-:W-:Y:S01]  /*0280*/  VIADD R0, R0, 0x1 ;  /* 0x0000000100007836 */ /* 0x000fe20000000000 */
[C---:B------:R-:W-:Y:S02]  /*0290*/  LOP3.LUT R3, R4.reuse, 0x1, RZ, 0xc0, !PT ;  /* 0x0000000104037812 */ /* 0x040fe400078ec0ff */
[----:B------:R-:W-:Y:S02]  /*02a0*/  ISETP.GE.U32.AND P0, PT, R4, 0x2, PT ;  /* 0x000000020400780c */ /* 0x000fe40003f06070 */
[----:B------:R-:W-:Y:S01]  /*02b0*/  SHF.R.U32.HI R4, RZ, 0x1, R4 ;  /* 0x00000001ff047819 */ /* 0x000fe20000011604 */
[----:B------:R0:W-:Y:S10]  /*02c0*/  STL [R6], R3 ;  /* 0x0000000306007387 */ /* 0x0001f40000100800 */
[----:B0-----:R-:W-:Y:S05]  /*02d0*/  @P0 BRA `(.L_x_3) ;  /* 0xfffffffc00e40947 */ /* 0x001fea000383ffff */
[----:B------:R-:W-:Y:S05]  /*02e0*/  BSYNC.RECONVERGENT B1 ;  /* 0x0000000000017941 */ /* 0x000fea0003800200 */
.L_x_2:
[----:B------:R-:W-:Y:S05]  /*02f0*/  BSYNC.RECONVERGENT B0 ;  /* 0x0000000000007941 */ /* 0x000fea0003800200 */
.L_x_1:
[----:B------:R-:W-:Y:S01]  /*0300*/  ISETP.NE.AND P0, PT, R0, RZ, PT ;  /* 0x000000ff0000720c */ /* 0x000fe20003f05270 */
[----:B------:R-:W-:Y:S01]  /*0310*/  BSSY.RECONVERGENT B0, `(.L_x_4) ;  /* 0x000008d000007945 */ /* 0x000fe20003800200 */
[----:B------:R-:W-:-:S11]  /*0320*/  MOV R3, RZ ;  /* 0x000000ff00037202 */ /* 0x000fd60000000f00 */
[----:B------:R-:W-:Y:S05]  /*0330*/  @!P0 BRA `(.L_x_5) ;  /* 0x0000000800288947 */ /* 0x000fea0003800000 */
[C---:B------:R-:W-:Y:S01]  /*0340*/  ISETP.GE.U32.AND P1, PT, R0.reuse, 0x10, PT ;  /* 0x000000100000780c */ /* 0x040fe20003f26070 */
[----:B------:R-:W-:Y:S01]  /*0350*/  BSSY.RECONVERGENT B1, `(.L_x_6) ;  /* 0x0000044000017945 */ /* 0x000fe20003800200 */
[----:B------:R-:W-:Y:S01]  /*0360*/  LOP3.LUT R23, R0, 0xf, RZ, 0xc0, !PT ;  /* 0x0000000f00177812 */ /* 0x000fe200078ec0ff */
[----:B------:R-:W-:Y:S01]  /*0370*/  HFMA2 R20, -RZ, RZ, 0, 5.9604644775390625e-08 ;  /* 0x00000001ff147431 */ /* 0x000fe200000001ff */
[----:B------:R-:W-:Y:S01]  /*0380*/  MOV R21, RZ ;  /* 0x000000ff00157202 */ /* 0x000fe20000000f00 */
[----:B------:R-:W-:Y:S01]  /*0390*/  IMAD.MOV.U32 R3, RZ, RZ, RZ ;  /* 0x000000ffff037224 */ /* 0x000fe200078e00ff */
[----:B------:R-:W-:-:S07]  /*03a0*/  ISETP.NE.AND P0, PT, R23, RZ, PT ;  /* 0x000000ff1700720c */ /* 0x000fce0003f05270 */
[----:B------:R-:W-:Y:S06]  /*03b0*/  @!P1 BRA `(.L_x_7) ;  /* 0x0000000000f49947 */ /* 0x000fec0003800000 */
[----:B------:R-:W-:Y:S02]  /*03c0*/  LOP3.LUT R21, R0, 0xfffffff0, RZ, 0xc0, !PT ;  /* 0xfffffff000157812 */ /* 0x000fe400078ec0ff */
[----:B------:R-:W-:Y:S02]  /*03d0*/  IADD3 R22, PT, PT, R1, 0x20, RZ ;  /* 0x0000002001167810 */ /* 0x000fe40007ffe0ff */
[----:B------:R-:W-:Y:S01]  /*03e0*/  MOV R3, RZ ;  /* 0x000000ff00037202 */ /* 0x000fe20000000f00 */
[----:B------:R-:W-:Y:S01]  /*03f0*/  IMAD.MOV R24, RZ, RZ, -R21 ;  /* 0x000000ffff187224 */ /* 0x000fe200078e0a15 */
[----:B------:R-:W-:-:S07]  /*0400*/  MOV R20, 0x1 ;  /* 0x0000000100147802 */ /* 0x000fce0000000f00 */
.L_x_8:
[----:B------:R-:W2:Y:S04]  /*0410*/  LDL.128 R4, [R22+-0x20] ;  /* 0xffffe00016047983 */ /* 0x000ea80000100c00 */
[----:B------:R-:W3:Y:S04]  /*0420*/  LDL.128 R8, [R22+-0x10] ;  /* 0xfffff00016087983 */ /* 0x000ee80000100c00 */
[----:B------:R-:W4:Y:S04]  /*0430*/  LDL.128 R12, [R22] ;  /* 0x00000000160c7983 */ /* 0x000f280000100c00 */
[----:B------:R0:W5:Y:S01]  /*0440*/  LDL.128 R16, [R22+0x10] ;  /* 0x0000100016107983 */ /* 0x0001620000100c00 */
[----:B------:R-:W-:-:S04]  /*0450*/  IADD3 R24, PT, PT, R24, 0x10, RZ ;  /* 0x0000001018187810 */ /* 0x000fc80007ffe0ff */
[----:B------:R-:W-:Y:S02]  /*0460*/  ISETP.NE.AND P1, PT, R24, RZ, PT ;  /* 0x000000ff1800720c */ /* 0x000fe40003f25270 */
[----:B0-----:R-:W-:Y:S02]  /*0470*/  IADD3 R22, PT, PT, R22, 0x40, RZ ;  /* 0x0000004016167810 */ /* 0x001fe40007ffe0ff */
[----:B--2---:R-:W-:Y:S02]  /*0480*/  LOP3.LUT R4, R4, 0x1, RZ, 0x3c, !PT ;  /* 0x0000000104047812 */ /* 0x004fe400078e3cff */
[----:B------:R-:W-:Y:S02]  /*0490*/  LOP3.LUT R5, R5, 0x1, RZ, 0x3c, !PT ;  /* 0x0000000105057812 */ /* 0x000fe400078e3cff */
[----:B------:R-:W-:Y:S01]  /*04a0*/  LOP3.LUT R7, R7, 0x1, RZ, 0x3c, !PT ;  /* 0x0000000107077812 */ /* 0x000fe200078e3cff */
[-C--:B------:R-:W-:Y:S01]  /*04b0*/  IMAD R4, R4, R20.reuse, R3 ;  /* 0x0000001404047224 */ /* 0x080fe200078e0203 */
[----:B------:R-:W-:Y:S01]  /*04c0*/  LOP3.LUT R3, R6, 0x1, RZ, 0x3c, !PT ;  /* 0x0000000106037812 */ /* 0x000fe200078e3cff */
[----:B------:R-:W-:Y:S01]  /*04d0*/  IMAD R5, R5, R20, RZ ;  /* 0x0000001405057224 */ /* 0x000fe200078e02ff */
[----:B---3--:R-:W-:-:S02]  /*04e0*/  LOP3.LUT R9, R9, 0x1, RZ, 0x3c, !PT ;  /* 0x0000000109097812 */ /* 0x008fc400078e3cff */
[----:B------:R-:W-:Y:S01]  /*04f0*/  LOP3.LUT R11, R11, 0x1, RZ, 0x3c, !PT ;  /* 0x000000010b0b7812 */ /* 0x000fe200078e3cff */
[----:B------:R-:W-:Y:S01]  /*0500*/  IMAD R4, R5, 0xa, R4 ;  /* 0x0000000a05047824 */ /* 0x000fe200078e0204 */
[----:B------:R-:W-:Y:S01]  /*0510*/  LOP3.LUT R5, R8, 0x1, RZ, 0x3c, !PT ;  /* 0x0000000108057812 */ /* 0x000fe200078e3cff */
[-C--:B------:R-:W-:Y:S01]  /*0520*/  IMAD R3, R3, R20.reuse, RZ ;  /* 0x0000001403037224 */ /* 0x080fe200078e02ff */
[----:B----4-:R-:W-:Y:S02]  /*0530*/  LOP3.LUT R13, R13, 0x1, RZ, 0x3c, !PT ;  /* 0x000000010d0d7812 */ /* 0x010fe400078e3cff */
[----:B------:R-:W-:Y:S01]  /*0540*/  LOP3.LUT R15, R15, 0x1, RZ, 0x3c, !PT ;  /* 0x000000010f0f7812 */ /* 0x000fe200078e3cff */
[----:B------:R-:W-:Y:S01]  /*0550*/  IMAD R3, R3, 0x64, R4 ;  /* 0x0000006403037824 */ /* 0x000fe200078e0204 */
[----:B-----5:R-:W-:Y:S01]  /*0560*/  LOP3.LUT R17, R17, 0x1, RZ, 0x3c, !PT ;  /* 0x0000000111117812 */ /* 0x020fe200078e3cff */
[----:B------:R-:W-:Y:S01]  /*0570*/  IMAD R4, R7, R20, RZ ;  /* 0x0000001407047224 */ /* 0x000fe200078e02ff */
[----:B------:R-:W-:-:S03]  /*0580*/  LOP3.LUT R19, R19, 0x1, RZ, 0x3c, !PT ;  /* 0x0000000113137812 */ /* 0x000fc600078e3cff */
[----:B------:R-:W-:Y:S02]  /*0590*/  IMAD R3, R4, 0x3e8, R3 ;  /* 0x000003e804037824 */ /* 0x000fe400078e0203 */
[----:B------:R-:W-:Y:S01]  /*05a0*/  IMAD R4, R5, R20, RZ ;  /* 0x0000001405047224 */ /* 0x000fe200078e02ff */
[----:B------:R-:W-:-:S03]  /*05b0*/  LOP3.LUT R5, R10, 0x1, RZ, 0x3c, !PT ;  /* 0x000000010a057812 */ /* 0x000fc600078e3cff */
[----:B------:R-:W-:Y:S02]  /*05c0*/  IMAD R3, R4, 0x2710, R3 ;  /* 0x0000271004037824 */ /* 0x000fe400078e0203 */
[----:B------:R-:W-:-:S04]  /*05d0*/  IMAD R4, R9, R20, RZ ;  /* 0x0000001409047224 */ /* 0x000fc800078e02ff */
[----:B------:R-:W-:Y:S02]  /*05e0*/  IMAD R3, R4, 0x186a0, R3 ;  /* 0x000186a004037824 */ /* 0x000fe400078e0203 */
[----:B------:R-:W-:Y:S01]  /*05f0*/  IMAD R4, R5, R20, RZ ;  /* 0x0000001405047224 */ /* 0x000fe200078e02ff */
[----:B------:R-:W-:-:S03]  /*0600*/  LOP3.LUT R5, R12, 0x1, RZ, 0x3c, !PT ;  /* 0x000000010c057812 */ /* 0x000fc600078e3cff */
[----:B------:R-:W-:Y:S02]  /*0610*/  IMAD R3, R4, 0xf4240, R3 ;  /* 0x000f424004037824 */ /* 0x000fe400078e0203 */
[-C--:B------:R-:W-:Y:S02]  /*0620*/  IMAD R4, R11, R20.reuse, RZ ;  /* 0x000000140b047224 */ /* 0x080fe400078e02ff */
[-C--:B------:R-:W-:Y:S01]  /*0630*/  IMAD R6, R5, R20.reuse, RZ ;  /* 0x0000001405067224 */ /* 0x080fe200078e02ff */
[----:B------:R-:W-:Y:S01]  /*0640*/  LOP3.LUT R5, R14, 0x1, RZ, 0x3c, !PT ;  /* 0x000000010e057812 */ /* 0x000fe200078e3cff */
[----:B------:R-:W-:Y:S02]  /*0650*/  IMAD R3, R4, 0x989680, R3 ;  /* 0x0098968004037824 */ /* 0x000fe400078e0203 */
[----:B------:R-:W-:Y:S02]  /*0660*/  IMAD R4, R13, R20, RZ ;  /* 0x000000140d047224 */ /* 0x000fe400078e02ff */
[----:B------:R-:W-:-:S02]  /*0670*/  IMAD R3, R6, 0x5f5e100, R3 ;  /* 0x05f5e10006037824 */ /* 0x000fc400078e0203 */
[-C--:B------:R-:W-:Y:S02]  /*0680*/  IMAD R6, R15, R20.reuse, RZ ;  /* 0x000000140f067224 */ /* 0x080fe400078e02ff */
[----:B------:R-:W-:Y:S02]  /*0690*/  IMAD R3, R4, 0x3b9aca00, R3 ;  /* 0x3b9aca0004037824 */ /* 0x000fe400078e0203 */
[----:B------:R-:W-:Y:S01]  /*06a0*/  IMAD R4, R5, R20, RZ ;  /* 0x0000001405047224 */ /* 0x000fe200078e02ff */
[----:B------:R-:W-:-:S03]  /*06b0*/  LOP3.LUT R5, R16, 0x1, RZ, 0x3c, !PT ;  /* 0x0000000110057812 */ /* 0x000fc600078e3cff */
[----:B------:R-:W-:Y:S02]  /*06c0*/  IMAD R3, R4, 0x540be400, R3 ;  /* 0x540be40004037824 */ /* 0x000fe400078e0203 */
[-C--:B------:R-:W-:Y:S01]  /*06d0*/  IMAD R4, R5, R20.reuse, RZ ;  /* 0x0000001405047224 */ /* 0x080fe200078e02ff */
[----:B------:R-:W-:Y:S01]  /*06e0*/  LOP3.LUT R5, R18, 0x1, RZ, 0x3c, !PT ;  /* 0x0000000112057812 */ /* 0x000fe200078e3cff */
[----:B------:R-:W-:Y:S02]  /*06f0*/  IMAD R3, R6, 0x4876e800, R3 ;  /* 0x4876e80006037824 */ /* 0x000fe400078e0203 */
[-C--:B------:R-:W-:Y:S02]  /*0700*/  IMAD R6, R17, R20.reuse, RZ ;  /* 0x0000001411067224 */ /* 0x080fe400078e02ff */
[----:B------:R-:W-:Y:S02]  /*0710*/  IMAD R3, R4, -0x2b5af000, R3 ;  /* 0xd4a5100004037824 */ /* 0x000fe400078e0203 */
[----:B------:R-:W-:-:S02]  /*0720*/  IMAD R4, R5, R20, RZ ;  /* 0x0000001405047224 */ /* 0x000fc400078e02ff */
[----:B------:R-:W-:Y:S02]  /*0730*/  IMAD R3, R6, 0x4e72a000, R3 ;  /* 0x4e72a00006037824 */ /* 0x000fe400078e0203 */
[----:B------:R-:W-:Y:S02]  /*0740*/  IMAD R6, R19, R20, RZ ;  /* 0x0000001413067224 */ /* 0x000fe400078e02ff */
[----:B------:R-:W-:Y:S02]  /*0750*/  IMAD R3, R4, 0x107a4000, R3 ;  /* 0x107a400004037824 */ /* 0x000fe400078e0203 */
[----:B------:R-:W-:Y:S02]  /*0760*/  IMAD R20, R20, 0x6fc10000, RZ ;  /* 0x6fc1000014147824 */ /* 0x000fe400078e02ff */
[----:B------:R-:W-:Y:S01]  /*0770*/  IMAD R3, R6, -0x5b398000, R3 ;  /* 0xa4c6800006037824 */ /* 0x000fe200078e0203 */
[----:B------:R-:W-:Y:S06]  /*0780*/  @P1 BRA `(.L_x_8) ;  /* 0xfffffffc00201947 */ /* 0x000fec000383ffff */
.L_x_7:
[----:B------:R-:W-:Y:S05]  /*0790*/  BSYNC.RECONVERGENT B1 ;  /* 0x0000000000017941 */ /* 0x000fea0003800200 */
.L_x_6:
[----:B------:R-:W-:Y:S05]  /*07a0*/  @!P0 BRA `(.L_x_5) ;  /* 0x00000004000c8947 */ /* 0x000fea0003800000 */
[----:B------:R-:W-:Y:S01]  /*07b0*/  ISETP.GE.U32.AND P0, PT, R23, 0x8, PT ;  /* 0x000000081700780c */ /* 0x000fe20003f06070 */
[----:B------:R-:W-:Y:S01]  /*07c0*/  BSSY.RECONVERGENT B1, `(.L_x_9) ;  /* 0x0000020000017945 */ /* 0x000fe20003800200 */
[----:B------:R-:W-:-:S04]  /*07d0*/  LOP3.LUT R13, R0, 0x7, RZ, 0xc0, !PT ;  /* 0x00000007000d7812 */ /* 0x000fc800078ec0ff */
[----:B------:R-:W-:-:S07]  /*07e0*/  ISETP.NE.AND P1, PT, R13, RZ, PT ;  /* 0x000000ff0d00720c */ /* 0x000fce0003f25270 */
[----:B------:R-:W-:Y:S06]  /*07f0*/  @!P0 BRA `(.L_x_10) ;  /* 0x0000000000708947 */ /* 0x000fec0003800000 */
[----:B------:R-:W-:-:S05]  /*0800*/  LEA R12, R21, R1, 0x2 ;  /* 0x00000001150c7211 */ /* 0x000fca00078e10ff */
[----:B------:R-:W2:Y:S04]  /*0810*/  LDL.128 R4, [R12] ;  /* 0x000000000c047983 */ /* 0x000ea80000100c00 */
[----:B------:R-:W3:Y:S01]  /*0820*/  LDL.128 R8, [R12+0x10] ;  /* 0x000010000c087983 */ /* 0x000ee20000100c00 */
[----:B------:R-:W-:Y:S02]  /*0830*/  IADD3 R21, PT, PT, R21, 0x8, RZ ;  /* 0x0000000815157810 */ /* 0x000fe40007ffe0ff */
[----:B--2---:R-:W-:Y:S02]  /*0840*/  LOP3.LUT R4, R4, 0x1, RZ, 0x3c, !PT ;  /* 0x0000000104047812 */ /* 0x004fe400078e3cff */
[----:B------:R-:W-:Y:S02]  /*0850*/  LOP3.LUT R5, R5, 0x1, RZ, 0x3c, !PT ;  /* 0x0000000105057812 */ /* 0x000fe400078e3cff */
[----:B------:R-:W-:Y:S01]  /*0860*/  LOP3.LUT R7, R7, 0x1, RZ, 0x3c, !PT ;  /* 0x0000000107077812 */ /* 0x000fe200078e3cff */
[----:B------:R-:W-:Y:S01]  /*0870*/  IMAD R4, R20, R4, R3 ;  /* 0x0000000414047224 */ /* 0x000fe200078e0203 */
[----:B------:R-:W-:Y:S01]  /*0880*/  LOP3.LUT R3, R6, 0x1, RZ, 0x3c, !PT ;  /* 0x0000000106037812 */ /* 0x000fe200078e3cff */
[C---:B------:R-:W-:Y:S01]  /*0890*/  IMAD R5, R20.reuse, R5, RZ ;  /* 0x0000000514057224 */ /* 0x040fe200078e02ff */
[----:B---3--:R-:W-:Y:S01]  /*08a0*/  LOP3.LUT R9, R9, 0x1, RZ, 0x3c, !PT ;  /* 0x0000000109097812 */ /* 0x008fe200078e3cff */
[----:B------:R-:W-:Y:S01]  /*08b0*/  IMAD R6, R20, R7, RZ ;  /* 0x0000000714067224 */ /* 0x000fe200078e02ff */
[----:B------:R-:W-:Y:S01]  /*08c0*/  LOP3.LUT R11, R11, 0x1, RZ, 0x3c, !PT ;  /* 0x000000010b0b7812 */ /* 0x000fe200078e3cff */
[----:B------:R-:W-:Y:S01]  /*08d0*/  IMAD R4, R5, 0xa, R4 ;  /* 0x0000000a05047824 */ /* 0x000fe200078e0204 */
[----:B------:R-:W-:Y:S01]  /*08e0*/  LOP3.LUT R5, R8, 0x1, RZ, 0x3c, !PT ;  /* 0x0000000108057812 */ /* 0x000fe200078e3cff */
[----:B------:R-:W-:-:S04]  /*08f0*/  IMAD R3, R20, R3, RZ ;  /* 0x0000000314037224 */ /* 0x000fc800078e02ff */
[----:B------:R-:W-:Y:S02]  /*0900*/  IMAD R3, R3, 0x64, R4 ;  /* 0x0000006403037824 */ /* 0x000fe400078e0204 */
[----:B------:R-:W-:Y:S01]  /*0910*/  IMAD R4, R20, R5, RZ ;  /* 0x0000000514047224 */ /* 0x000fe200078e02ff */
[----:B------:R-:W-:Y:S01]  /*0920*/  LOP3.LUT R5, R10, 0x1, RZ, 0x3c, !PT ;  /* 0x000000010a057812 */ /* 0x000fe200078e3cff */
[----:B------:R-:W-:Y:S02]  /*0930*/  IMAD R3, R6, 0x3e8, R3 ;  /* 0x000003e806037824 */ /* 0x000fe400078e0203 */
[----:B------:R-:W-:Y:S02]  /*0940*/  IMAD R6, R20, R9, RZ ;  /* 0x0000000914067224 */ /* 0x000fe400078e02ff */
[----:B------:R-:W-:Y:S02]  /*0950*/  IMAD R3, R4, 0x2710, R3 ;  /* 0x0000271004037824 */ /* 0x000fe400078e0203 */
[----:B------:R-:W-:-:S02]  /*0960*/  IMAD R4, R20, R5, RZ ;  /* 0x0000000514047224 */ /* 0x000fc400078e02ff */
[----:B------:R-:W-:Y:S02]  /*0970*/  IMAD R3, R6, 0x186a0, R3 ;  /* 0x000186a006037824 */ /* 0x000fe400078e0203 */
[----:B------:R-:W-:Y:S02]  /*0980*/  IMAD R6, R20, R11, RZ ;  /* 0x0000000b14067224 */ /* 0x000fe400078e02ff */
[----:B------:R-:W-:Y:S02]  /*0990*/  IMAD R3, R4, 0xf4240, R3 ;  /* 0x000f424004037824 */ /* 0x000fe400078e0203 */
[----:B------:R-:W-:Y:S02]  /*09a0*/  IMAD R20, R20, 0x5f5e100, RZ ;  /* 0x05f5e10014147824 */ /* 0x000fe400078e02ff */
[----:B------:R-:W-:-:S07]  /*09b0*/  IMAD R3, R6, 0x989680, R3 ;  /* 0x0098968006037824 */ /* 0x000fce00078e0203 */
.L_x_10:
[----:B------:R-:W-:Y:S05]  /*09c0*/  BSYNC.RECONVERGENT B1 ;  /* 0x0000000000017941 */ /* 0x000fea0003800200 */
.L_x_9:
[----:B------:R-:W-:Y:S05]  /*09d0*/  @!P1 BRA `(.L_x_5) ;  /* 0x0000000000809947 */ /* 0x000fea0003800000 */
[----:B------:R-:W-:Y:S01]  /*09e0*/  ISETP.GE.U32.AND P0, PT, R13, 0x4, PT ;  /* 0x000000040d00780c */ /* 0x000fe20003f06070 */
[----:B------:R-:W-:Y:S01]  /*09f0*/  BSSY.RECONVERGENT B1, `(.L_x_11) ;  /* 0x0000013000017945 */ /* 0x000fe20003800200 */
[----:B------:R-:W-:-:S04]  /*0a00*/  LOP3.LUT R0, R0, 0x3, RZ, 0xc0, !PT ;  /* 0x0000000300007812 */ /* 0x000fc800078ec0ff */
[----:B------:R-:W-:-:S07]  /*0a10*/  ISETP.NE.AND P1, PT, R0, RZ, PT ;  /* 0x000000ff0000720c */ /* 0x000fce0003f25270 */
[----:B------:R-:W-:Y:S06]  /*0a20*/  @!P0 BRA `(.L_x_12) ;  /* 0x00000000003c8947 */ /* 0x000fec0003800000 */
[----:B------:R-:W-:-:S06]  /*0a30*/  IMAD R4, R21, 0x4, R1 ;  /* 0x0000000415047824 */ /* 0x000fcc00078e0201 */
[----:B------:R-:W2:Y:S01]  /*0a40*/  LDL.128 R4, [R4] ;  /* 0x0000000004047983 */ /* 0x000ea20000100c00 */
[----:B------:R-:W-:Y:S02]  /*0a50*/  IADD3 R21, PT, PT, R21, 0x4, RZ ;  /* 0x0000000415157810 */ /* 0x000fe40007ffe0ff */
[----:B--2---:R-:W-:Y:S02]  /*0a60*/  LOP3.LUT R8, R4, 0x1, RZ, 0x3c, !PT ;  /* 0x0000000104087812 */ /* 0x004fe400078e3cff */
[----:B------:R-:W-:Y:S02]  /*0a70*/  LOP3.LUT R5, R5, 0x1, RZ, 0x3c, !PT ;  /* 0x0000000105057812 */ /* 0x000fe400078e3cff */
[----:B------:R-:W-:Y:S01]  /*0a80*/  LOP3.LUT R9, R6, 0x1, RZ, 0x3c, !PT ;  /* 0x0000000106097812 */ /* 0x000fe200078e3cff */
[C---:B------:R-:W-:Y:S01]  /*0a90*/  IMAD R8, R20.reuse, R8, R3 ;  /* 0x0000000814087224 */ /* 0x040fe200078e0203 */
[----:B------:R-:W-:Y:S01]  /*0aa0*/  LOP3.LUT R7, R7, 0x1, RZ, 0x3c, !PT ;  /* 0x0000000107077812 */ /* 0x000fe200078e3cff */
[----:B------:R-:W-:-:S02]  /*0ab0*/  IMAD R5, R20, R5, RZ ;  /* 0x0000000514057224 */ /* 0x000fc400078e02ff */
[C---:B------:R-:W-:Y:S02]  /*0ac0*/  IMAD R6, R20.reuse, R9, RZ ;  /* 0x0000000914067224 */ /* 0x040fe400078e02ff */
[----:B------:R-:W-:Y:S02]  /*0ad0*/  IMAD R5, R5, 0xa, R8 ;  /* 0x0000000a05057824 */ /* 0x000fe400078e0208 */
[----:B------:R-:W-:Y:S02]  /*0ae0*/  IMAD R8, R20, R7, RZ ;  /* 0x0000000714087224 */ /* 0x000fe400078e02ff */
[----:B------:R-:W-:Y:S02]  /*0af0*/  IMAD R5, R6, 0x64, R5 ;  /* 0x0000006406057824 */ /* 0x000fe400078e0205 */
[----:B------:R-:W-:Y:S02]  /*0b00*/  IMAD R20, R20, 0x2710, RZ ;  /* 0x0000271014147824 */ /* 0x000fe400078e02ff */
[----:B------:R-:W-:-:S07]  /*0b10*/  IMAD R3, R8, 0x3e8, R5 ;  /* 0x000003e808037824 */ /* 0x000fce00078e0205 */
.L_x_12:
[----:B------:R-:W-:Y:S05]  /*0b20*/  BSYNC.RECONVERGENT B1 ;  /* 0x0000000000017941 */ /* 0x000fea0003800200 */
.L_x_11:
[----:B------:R-:W-:Y:S05]  /*0b30*/  @!P1 BRA `(.L_x_5) ;  /* 0x0000000000289947 */ /* 0x000fea0003800000 */
[----:B------:R-:W-:Y:S01]  /*0b40*/  IMAD R21, R21, 0x4, R1 ;  /* 0x0000000415157824 */ /* 0x000fe200078e0201 */
[----:B------:R-:W-:-:S07]  /*0b50*/  IADD3 R0, PT, PT, -R0, RZ, RZ ;  /* 0x000000ff00007210 */ /* 0x000fce0007ffe1ff */
.L_x_13:
[----:B------:R0:W2:Y:S01]  /*0b60*/  LDL R4, [R21] ;  /* 0x0000000015047983 */ /* 0x0000a20000100800 */
[----:B------:R-:W-:-:S04]  /*0b70*/  IADD3 R0, PT, PT, R0, 0x1, RZ ;  /* 0x0000000100007810 */ /* 0x000fc80007ffe0ff */
[----:B------:R-:W-:Y:S02]  /*0b80*/  ISETP.NE.AND P0, PT, R0, RZ, PT ;  /* 0x000000ff0000720c */ /* 0x000fe40003f05270 */
[----:B0-----:R-:W-:Y:S02]  /*0b90*/  IADD3 R21, PT, PT, R21, 0x4, RZ ;  /* 0x0000000415157810 */ /* 0x001fe40007ffe0ff */
[----:B--2---:R-:W-:-:S05]  /*0ba0*/  LOP3.LUT R4, R4, 0x1, RZ, 0x3c, !PT ;  /* 0x0000000104047812 */ /* 0x004fca00078e3cff */
[----:B------:R-:W-:Y:S02]  /*0bb0*/  IMAD R3, R4, R20, R3 ;  /* 0x0000001404037224 */ /* 0x000fe400078e0203 */
[----:B------:R-:W-:Y:S02]  /*0bc0*/  IMAD R20, R20, 0xa, RZ ;  /* 0x0000000a14147824 */ /* 0x000fe400078e02ff */
[----:B------:R-:W-:Y:S05]  /*0bd0*/  @P0 BRA `(.L_x_13) ;  /* 0xfffffffc00e00947 */ /* 0x000fea000383ffff */
.L_x_5:
[----:B------:R-:W-:Y:S05]  /*0be0*/  BSYNC.RECONVERGENT B0 ;  /* 0x0000000000007941 */ /* 0x000fea0003800200 */
.L_x_4:
[----:B------:R-:W0:Y:S02]  /*0bf0*/  LDC.64 R4, c[0x0][0x388] ;  /* 0x0000e200ff047b82 */ /* 0x000e240000000a00 */
[----:B0-----:R-:W-:-:S05]  /*0c00*/  IMAD.WIDE R4, R2, 0x4, R4 ;  /* 0x0000000402047825 */ /* 0x001fca00078e0204 */
[----:B------:R-:W-:Y:S01]  /*0c10*/  STG.E desc[UR4][R4.64], R3 ;  /* 0x0000000304007986 */ /* 0x000fe2000c101904 */
[----:B------:R-:W-:Y:S05]  /*0c20*/  EXIT ;  /* 0x000000000000794d */ /* 0x000fea0003800000 */
.L_x_14:
[----:B------:R-:W-:-:S00]  /*0c30*/  BRA `(.L_x_14) ;  /* 0xfffffffc00fc7947 */ /* 0x000fc0000383ffff */
[----:B------:R-:W-:-:S00]  /*0c40*/  NOP ;  /* 0x0000000000007918 */ /* 0x000fc00000000000 */
        /* <DEDUP_REMOVED lines=11> */
.L_x_15:


//--------------------- .nv.shared.reserved.0     --------------------------
	.section	.nv.shared.reserved.0,"aw",@nobits
	.weak		__nv_reservedSMEM_offset_0_alias
	.size		__nv_reservedSMEM_offset_0_alias, 0, 64
	.other		__nv_reservedSMEM_offset_0_alias,@"STO_CUDA_RESERVED_SHARED STV_DEFAULT"
__nv_reservedSMEM_offset_0_alias:
	.zero		0
	.zero		64


//--------------------- .nv.constant0._Z20onesComplementKernelPiS_ii --------------------------
	.section	.nv.constant0._Z20onesComplementKernelPiS_ii,"a",@progbits
	.sectionflags	@""
	.align	4
.nv.constant0._Z20onesComplementKernelPiS_ii:
	.zero		920


//--------------------- SYMBOLS --------------------------

	.type		.nv.reservedSmem.offset0,@object
	.size		.nv.reservedSmem.offset0,0x4
